//
// Generated by NVIDIA NVVM Compiler
//
// Compiler Build ID: CL-36424714
// Cuda compilation tools, release 13.0, V13.0.88
// Based on NVVM 20.0.0
//

.version 9.0
.target sm_100
.address_size 64

	// .globl	_Z6updatePdS_

.visible .entry _Z6updatePdS_(
	.param .u64 .ptr .align 1 _Z6updatePdS__param_0,
	.param .u64 .ptr .align 1 _Z6updatePdS__param_1
)
{
	.reg .pred 	%p<2>;
	.reg .b32 	%r<11>;
	.reg .b64 	%rd<8>;
	.reg .b64 	%fd<5>;

	ld.param.u64 	%rd1, [_Z6updatePdS__param_0];
	ld.param.u64 	%rd2, [_Z6updatePdS__param_1];
	mov.u32 	%r2, %ctaid.x;
	mov.u32 	%r3, %ntid.x;
	mov.u32 	%r4, %tid.x;
	mad.lo.s32 	%r1, %r2, %r3, %r4;
	setp.gt.s32 	%p1, %r1, 9999;
	@%p1 bra 	$L__BB0_2;
	cvta.to.global.u64 	%rd3, %rd1;
	cvta.to.global.u64 	%rd4, %rd2;
	mul.wide.s32 	%rd5, %r1, 8;
	add.s64 	%rd6, %rd3, %rd5;
	ld.global.f64 	%fd1, [%rd6];
	mul.f64 	%fd2, %fd1, 0d3FF000001AD7F29B;
	mul.hi.s32 	%r5, %r1, 1431655766;
	shr.u32 	%r6, %r5, 31;
	add.s32 	%r7, %r5, %r6;
	mul.lo.s32 	%r8, %r7, 3;
	not.b32 	%r9, %r8;
	add.s32 	%r10, %r9, %r1;
	cvt.rn.f64.s32 	%fd3, %r10;
	fma.rn.f64 	%fd4, %fd3, 0d3E7AD7F29ABCAF48, %fd2;
	add.s64 	%rd7, %rd4, %rd5;
	st.global.f64 	[%rd7], %fd4;
$L__BB0_2:
	ret;

}


// ===== COMPILED SASS (sm_100) =====

	.target	sm_100

	.elftype	@"ET_EXEC"


//--------------------- .note.nv.tkinfo           --------------------------
	.section	.note.nv.tkinfo,"",@"SHT_NOTE"
	.sectionflags	@"SHF_NOTE_NV_TKINFO"
	.tkinfo
        /*0018*/ 	.word	0x00000002
        /*0030*/ 	.string	""
        /*0030*/ 	.string	"ptxas"
        /*0030*/ 	.string	"Cuda compilation tools, release 13.0, V13.0.88"
        /*0030*/ 	.string	"Build cuda_13.0.r13.0/compiler.36424714_0"
        /*0030*/ 	.string	"-arch sm_100 -m 64 "



//--------------------- .note.nv.cuinfo           --------------------------
	.section	.note.nv.cuinfo,"",@"SHT_NOTE"
	.sectionflags	@"SHF_NOTE_NV_CUINFO"
        /*0018*/ 	.short	0x0002
        /*001a*/ 	.short	0x0064
        /*001c*/ 	.short	0x0082
	.zero		2


//--------------------- .nv.info                  --------------------------
	.section	.nv.info,"",@"SHT_CUDA_INFO"
	.align	4


	//----- nvinfo : EIATTR_REGCOUNT
	.align		4
        /*0000*/ 	.byte	0x04, 0x2f
        /*0002*/ 	.short	(.L_1 - .L_0)
	.align		4
.L_0:
        /*0004*/ 	.word	index@(_Z6updatePdS_)
        /*0008*/ 	.word	0x0000000e


	//----- nvinfo : EIATTR_FRAME_SIZE
	.align		4
.L_1:
        /*000c*/ 	.byte	0x04, 0x11
        /*000e*/ 	.short	(.L_3 - .L_2)
	.align		4
.L_2:
        /*0010*/ 	.word	index@(_Z6updatePdS_)
        /*0014*/ 	.word	0x00000000


	//----- nvinfo : EIATTR_MIN_STACK_SIZE
	.align		4
.L_3:
        /*0018*/ 	.byte	0x04, 0x12
        /*001a*/ 	.short	(.L_5 - .L_4)
	.align		4
.L_4:
        /*001c*/ 	.word	index@(_Z6updatePdS_)
        /*0020*/ 	.word	0x00000000
.L_5:


//--------------------- .nv.compat                --------------------------
	.section	.nv.compat,"",@"SHT_CUDA_COMPAT_INFO"
	.align	4
        /*0000*/ 	.byte	0x02, 0x09, 0x00, 0x00, 0x02, 0x02, 0x01, 0x00, 0x02, 0x05, 0x05, 0x00, 0x03, 0x07, 0x01, 0x01
        /*0010*/ 	.byte	0x02, 0x03, 0x00, 0x00, 0x02, 0x06, 0x01, 0x00, 0x04, 0x0b, 0x08, 0x00, 0x01, 0x00, 0x00, 0x00
        /*0020*/ 	.byte	0x00, 0x00, 0x00, 0x00


//--------------------- .nv.info._Z6updatePdS_    --------------------------
	.section	.nv.info._Z6updatePdS_,"",@"SHT_CUDA_INFO"
	.sectionflags	@""
	.align	4


	//----- nvinfo : EIATTR_CUDA_API_VERSION
	.align		4
        /*0000*/ 	.byte	0x04, 0x37
        /*0002*/ 	.short	(.L_7 - .L_6)
.L_6:
        /*0004*/ 	.word	0x00000082


	//----- nvinfo : EIATTR_KPARAM_INFO
	.align		4
.L_7:
        /*0008*/ 	.byte	0x04, 0x17
        /*000a*/ 	.short	(.L_9 - .L_8)
.L_8:
        /*000c*/ 	.word	0x00000000
        /*0010*/ 	.short	0x0001
        /*0012*/ 	.short	0x0008
        /*0014*/ 	.byte	0x00, 0xf5, 0x21, 0x00


	//----- nvinfo : EIATTR_KPARAM_INFO
	.align		4
.L_9:
        /*0018*/ 	.byte	0x04, 0x17
        /*001a*/ 	.short	(.L_11 - .L_10)
.L_10:
        /*001c*/ 	.word	0x00000000
        /*0020*/ 	.short	0x0000
        /*0022*/ 	.short	0x0000
        /*0024*/ 	.byte	0x00, 0xf5, 0x21, 0x00


	//----- nvinfo : EIATTR_SPARSE_MMA_MASK
	.align		4
.L_11:
        /*0028*/ 	.byte	0x03, 0x50
        /*002a*/ 	.short	0x0000


	//----- nvinfo : EIATTR_MAXREG_COUNT
	.align		4
        /*002c*/ 	.byte	0x03, 0x1b
        /*002e*/ 	.short	0x00ff


	//----- nvinfo : EIATTR_MERCURY_ISA_VERSION
	.align		4
        /*0030*/ 	.byte	0x03, 0x5f
        /*0032*/ 	.short	0x0101


	//----- nvinfo : EIATTR_VRC_CTA_INIT_COUNT
	.align		4
        /*0034*/ 	.byte	0x02, 0x4a
	.zero		1
	.zero		1


	//----- nvinfo : EIATTR_EXIT_INSTR_OFFSETS
	.align		4
        /*0038*/ 	.byte	0x04, 0x1c
        /*003a*/ 	.short	(.L_13 - .L_12)


	//   ....[0]....
.L_12:
        /*003c*/ 	.word	0x00000060


	//   ....[1]....
        /*0040*/ 	.word	0x000001a0


	//----- nvinfo : EIATTR_CBANK_PARAM_SIZE
	.align		4
.L_13:
        /*0044*/ 	.byte	0x03, 0x19
        /*0046*/ 	.short	0x0010


	//----- nvinfo : EIATTR_PARAM_CBANK
	.align		4
        /*0048*/ 	.byte	0x04, 0x0a
        /*004a*/ 	.short	(.L_15 - .L_14)
	.align		4
.L_14:
        /*004c*/ 	.word	index@(.nv.constant0._Z6updatePdS_)
        /*0050*/ 	.short	0x0380
        /*0052*/ 	.short	0x0010


	//----- nvinfo : EIATTR_SW_WAR
	.align		4
.L_15:
        /*0054*/ 	.byte	0x04, 0x36
        /*0056*/ 	.short	(.L_17 - .L_16)
.L_16:
        /*0058*/ 	.word	0x00000008
.L_17:


//--------------------- .nv.callgraph             --------------------------
	.section	.nv.callgraph,"",@"SHT_CUDA_CALLGRAPH"
	.align	4
	.sectionentsize	8
	.align		4
        /*0000*/ 	.word	0x00000000
	.align		4
        /*0004*/ 	.word	0xffffffff
	.align		4
        /*0008*/ 	.word	0x00000000
	.align		4
        /*000c*/ 	.word	0xfffffffe
	.align		4
        /*0010*/ 	.word	0x00000000
	.align		4
        /*0014*/ 	.word	0xfffffffd
	.align		4
        /*0018*/ 	.word	0x00000000
	.align		4
        /*001c*/ 	.word	0xfffffffc


//--------------------- .text._Z6updatePdS_       --------------------------
	.section	.text._Z6updatePdS_,"ax",@progbits
	.align	128
        .global         _Z6updatePdS_
        .type           _Z6updatePdS_,@function
        .size           _Z6updatePdS_,(.L_x_1 - _Z6updatePdS_)
        .other          _Z6updatePdS_,@"STO_CUDA_ENTRY STV_DEFAULT"
_Z6updatePdS_:
.text._Z6updatePdS_:
[----:B------:R-:W-:Y:S01]  /*0000*/  LDC R1, c[0x0][0x37c] ;  /* 0x0000df00ff017b82 */ /* 0x000fe20000000800 */
[----:B------:R-:W0:Y:S07]  /*0010*/  S2R R0, SR_TID.X ;  /* 0x0000000000007919 */ /* 0x000e2e0000002100 */
[----:B------:R-:W0:Y:S08]  /*0020*/  S2UR UR4, SR_CTAID.X ;  /* 0x00000000000479c3 */ /* 0x000e300000002500 */
[----:B------:R-:W0:Y:S02]  /*0030*/  LDC R11, c[0x0][0x360] ;  /* 0x0000d800ff0b7b82 */ /* 0x000e240000000800 */
[----:B0-----:R-:W-:-:S05]  /*0040*/  IMAD R11, R11, UR4, R0 ;  /* 0x000000040b0b7c24 */ /* 0x001fca000f8e0200 */
[----:B------:R-:W-:-:S13]  /*0050*/  ISETP.GT.AND P0, PT, R11, 0x270f, PT ;  /* 0x0000270f0b00780c */ /* 0x000fda0003f04270 */
[----:B------:R-:W-:Y:S05]  /*0060*/  @P0 EXIT ;  /* 0x000000000000094d */ /* 0x000fea0003800000 */
[----:B------:R-:W0:Y:S01]  /*0070*/  LDC.64 R2, c[0x0][0x380] ;  /* 0x0000e000ff027b82 */ /* 0x000e220000000a00 */
[----:B------:R-:W1:Y:S01]  /*0080*/  LDCU.64 UR4, c[0x0][0x358] ;  /* 0x00006b00ff0477ac */ /* 0x000e620008000a00 */
[----:B------:R-:W-:-:S06]  /*0090*/  IMAD.HI R0, R11, 0x55555556, RZ ;  /* 0x555555560b007827 */ /* 0x000fcc00078e02ff */
[----:B------:R-:W2:Y:S01]  /*00a0*/  LDC.64 R8, c[0x0][0x388] ;  /* 0x0000e200ff087b82 */ /* 0x000ea20000000a00 */
[----:B0-----:R-:W-:-:S06]  /*00b0*/  IMAD.WIDE R2, R11, 0x8, R2 ;  /* 0x000000080b027825 */ /* 0x001fcc00078e0202 */
[----:B-1----:R-:W3:Y:S01]  /*00c0*/  LDG.E.64 R2, desc[UR4][R2.64] ;  /* 0x0000000402027981 */ /* 0x002ee2000c1e1b00 */
[----:B------:R-:W-:Y:S01]  /*00d0*/  LEA.HI R0, R0, R0, RZ, 0x1 ;  /* 0x0000000000007211 */ /* 0x000fe200078f08ff */
[----:B------:R-:W-:Y:S01]  /*00e0*/  UMOV UR6, 0x1ad7f29b ;  /* 0x1ad7f29b00067882 */ /* 0x000fe20000000000 */
[----:B------:R-:W-:-:S03]  /*00f0*/  UMOV UR7, 0x3ff00000 ;  /* 0x3ff0000000077882 */ /* 0x000fc60000000000 */
[----:B------:R-:W-:-:S05]  /*0100*/  IMAD R0, R0, 0x3, RZ ;  /* 0x0000000300007824 */ /* 0x000fca00078e02ff */
[----:B------:R-:W-:-:S04]  /*0110*/  LOP3.LUT R0, RZ, R0, RZ, 0x33, !PT ;  /* 0x00000000ff007212 */ /* 0x000fc800078e33ff */
[----:B------:R-:W-:-:S04]  /*0120*/  IADD3 R0, PT, PT, R11, R0, RZ ;  /* 0x000000000b007210 */ /* 0x000fc80007ffe0ff */
[----:B------:R-:W0:Y:S01]  /*0130*/  I2F.F64 R6, R0 ;  /* 0x0000000000067312 */ /* 0x000e220000201c00 */
[----:B---3--:R-:W-:Y:S01]  /*0140*/  DMUL R4, R2, UR6 ;  /* 0x0000000602047c28 */ /* 0x008fe20008000000 */
[----:B------:R-:W-:Y:S01]  /*0150*/  UMOV UR6, 0x9abcaf48 ;  /* 0x9abcaf4800067882 */ /* 0x000fe20000000000 */
[----:B------:R-:W-:Y:S01]  /*0160*/  UMOV UR7, 0x3e7ad7f2 ;  /* 0x3e7ad7f200077882 */ /* 0x000fe20000000000 */
[----:B--2---:R-:W-:-:S05]  /*0170*/  IMAD.WIDE R2, R11, 0x8, R8 ;  /* 0x000000080b027825 */ /* 0x004fca00078e0208 */
[----:B0-----:R-:W-:-:S07]  /*0180*/  DFMA R4, R6, UR6, R4 ;  /* 0x0000000606047c2b */ /* 0x001fce0008000004 */
[----:B------:R-:W-:Y:S01]  /*0190*/  STG.E.64 desc[UR4][R2.64], R4 ;  /* 0x0000000402007986 */ /* 0x000fe2000c101b04 */
[----:B------:R-:W-:Y:S05]  /*01a0*/  EXIT ;  /* 0x000000000000794d */ /* 0x000fea0003800000 */
.L_x_0:
[----:B------:R-:W-:-:S00]  /*01b0*/  BRA `(.L_x_0) ;  /* 0xfffffffc00fc7947 */ /* 0x000fc0000383ffff */
[----:B------:R-:W-:-:S00]  /*01c0*/  NOP ;  /* 0x0000000000007918 */ /* 0x000fc00000000000 */
        /* <DEDUP_REMOVED lines=11> */
.L_x_1:


//--------------------- .nv.shared.reserved.0     --------------------------
	.section	.nv.shared.reserved.0,"aw",@nobits
	.weak		__nv_reservedSMEM_offset_0_alias
	.size		__nv_reservedSMEM_offset_0_alias, 0, 64
	.other		__nv_reservedSMEM_offset_0_alias,@"STO_CUDA_RESERVED_SHARED STV_DEFAULT"
__nv_reservedSMEM_offset_0_alias:
	.zero		0
	.zero		64


//--------------------- .nv.constant0._Z6updatePdS_ --------------------------
	.section	.nv.constant0._Z6updatePdS_,"a",@progbits
	.sectionflags	@""
	.align	4
.nv.constant0._Z6updatePdS_:
	.zero		912


//--------------------- SYMBOLS --------------------------

	.type		.nv.reservedSmem.offset0,@object
	.size		.nv.reservedSmem.offset0,0x4
